//
// Generated by NVIDIA NVVM Compiler
//
// Compiler Build ID: CL-36424714
// Cuda compilation tools, release 13.0, V13.0.88
// Based on NVVM 20.0.0
//

.version 9.0
.target sm_100
.address_size 64

	// .globl	_Z9vectorAddPKiPiS1_i

.visible .entry _Z9vectorAddPKiPiS1_i(
	.param .u64 .ptr .align 1 _Z9vectorAddPKiPiS1_i_param_0,
	.param .u64 .ptr .align 1 _Z9vectorAddPKiPiS1_i_param_1,
	.param .u64 .ptr .align 1 _Z9vectorAddPKiPiS1_i_param_2,
	.param .u32 _Z9vectorAddPKiPiS1_i_param_3
)
{
	.reg .pred 	%p<2>;
	.reg .b32 	%r<9>;
	.reg .b64 	%rd<11>;

	ld.param.u64 	%rd1, [_Z9vectorAddPKiPiS1_i_param_0];
	ld.param.u64 	%rd2, [_Z9vectorAddPKiPiS1_i_param_1];
	ld.param.u64 	%rd3, [_Z9vectorAddPKiPiS1_i_param_2];
	ld.param.u32 	%r2, [_Z9vectorAddPKiPiS1_i_param_3];
	mov.u32 	%r3, %ctaid.x;
	mov.u32 	%r4, %ntid.x;
	mov.u32 	%r5, %tid.x;
	mad.lo.s32 	%r1, %r3, %r4, %r5;
	setp.ge.s32 	%p1, %r1, %r2;
	@%p1 bra 	$L__BB0_2;
	cvta.to.global.u64 	%rd4, %rd1;
	cvta.to.global.u64 	%rd5, %rd2;
	cvta.to.global.u64 	%rd6, %rd3;
	mul.wide.s32 	%rd7, %r1, 4;
	add.s64 	%rd8, %rd4, %rd7;
	ld.global.u32 	%r6, [%rd8];
	add.s64 	%rd9, %rd5, %rd7;
	ld.global.u32 	%r7, [%rd9];
	add.s32 	%r8, %r7, %r6;
	add.s64 	%rd10, %rd6, %rd7;
	st.global.u32 	[%rd10], %r8;
$L__BB0_2:
	ret;

}


// ===== COMPILED SASS (sm_100) =====

	.target	sm_100

	.elftype	@"ET_EXEC"


//--------------------- .note.nv.tkinfo           --------------------------
	.section	.note.nv.tkinfo,"",@"SHT_NOTE"
	.sectionflags	@"SHF_NOTE_NV_TKINFO"
	.tkinfo
        /*0018*/ 	.word	0x00000002
        /*0030*/ 	.string	""
        /*0030*/ 	.string	"ptxas"
        /*0030*/ 	.string	"Cuda compilation tools, release 13.0, V13.0.88"
        /*0030*/ 	.string	"Build cuda_13.0.r13.0/compiler.36424714_0"
        /*0030*/ 	.string	"-arch sm_100 -m 64 "



//--------------------- .note.nv.cuinfo           --------------------------
	.section	.note.nv.cuinfo,"",@"SHT_NOTE"
	.sectionflags	@"SHF_NOTE_NV_CUINFO"
        /*0018*/ 	.short	0x0002
        /*001a*/ 	.short	0x0064
        /*001c*/ 	.short	0x0082
	.zero		2


//--------------------- .nv.info                  --------------------------
	.section	.nv.info,"",@"SHT_CUDA_INFO"
	.align	4


	//----- nvinfo : EIATTR_REGCOUNT
	.align		4
        /*0000*/ 	.byte	0x04, 0x2f
        /*0002*/ 	.short	(.L_1 - .L_0)
	.align		4
.L_0:
        /*0004*/ 	.word	index@(_Z9vectorAddPKiPiS1_i)
        /*0008*/ 	.word	0x0000000c


	//----- nvinfo : EIATTR_FRAME_SIZE
	.align		4
.L_1:
        /*000c*/ 	.byte	0x04, 0x11
        /*000e*/ 	.short	(.L_3 - .L_2)
	.align		4
.L_2:
        /*0010*/ 	.word	index@(_Z9vectorAddPKiPiS1_i)
        /*0014*/ 	.word	0x00000000


	//----- nvinfo : EIATTR_MIN_STACK_SIZE
	.align		4
.L_3:
        /*0018*/ 	.byte	0x04, 0x12
        /*001a*/ 	.short	(.L_5 - .L_4)
	.align		4
.L_4:
        /*001c*/ 	.word	index@(_Z9vectorAddPKiPiS1_i)
        /*0020*/ 	.word	0x00000000
.L_5:


//--------------------- .nv.compat                --------------------------
	.section	.nv.compat,"",@"SHT_CUDA_COMPAT_INFO"
	.align	4
        /*0000*/ 	.byte	0x02, 0x09, 0x00, 0x00, 0x02, 0x02, 0x01, 0x00, 0x02, 0x05, 0x05, 0x00, 0x03, 0x07, 0x01, 0x01
        /*0010*/ 	.byte	0x02, 0x03, 0x00, 0x00, 0x02, 0x06, 0x01, 0x00, 0x04, 0x0b, 0x08, 0x00, 0x09, 0x00, 0x00, 0x00
        /*0020*/ 	.byte	0x00, 0x00, 0x00, 0x00


//--------------------- .nv.info._Z9vectorAddPKiPiS1_i --------------------------
	.section	.nv.info._Z9vectorAddPKiPiS1_i,"",@"SHT_CUDA_INFO"
	.sectionflags	@""
	.align	4


	//----- nvinfo : EIATTR_CUDA_API_VERSION
	.align		4
        /*0000*/ 	.byte	0x04, 0x37
        /*0002*/ 	.short	(.L_7 - .L_6)
.L_6:
        /*0004*/ 	.word	0x00000082


	//----- nvinfo : EIATTR_KPARAM_INFO
	.align		4
.L_7:
        /*0008*/ 	.byte	0x04, 0x17
        /*000a*/ 	.short	(.L_9 - .L_8)
.L_8:
        /*000c*/ 	.word	0x00000000
        /*0010*/ 	.short	0x0003
        /*0012*/ 	.short	0x0018
        /*0014*/ 	.byte	0x00, 0xf0, 0x11, 0x00


	//----- nvinfo : EIATTR_KPARAM_INFO
	.align		4
.L_9:
        /*0018*/ 	.byte	0x04, 0x17
        /*001a*/ 	.short	(.L_11 - .L_10)
.L_10:
        /*001c*/ 	.word	0x00000000
        /*0020*/ 	.short	0x0002
        /*0022*/ 	.short	0x0010
        /*0024*/ 	.byte	0x00, 0xf5, 0x21, 0x00


	//----- nvinfo : EIATTR_KPARAM_INFO
	.align		4
.L_11:
        /*0028*/ 	.byte	0x04, 0x17
        /*002a*/ 	.short	(.L_13 - .L_12)
.L_12:
        /*002c*/ 	.word	0x00000000
        /*0030*/ 	.short	0x0001
        /*0032*/ 	.short	0x0008
        /*0034*/ 	.byte	0x00, 0xf5, 0x21, 0x00


	//----- nvinfo : EIATTR_KPARAM_INFO
	.align		4
.L_13:
        /*0038*/ 	.byte	0x04, 0x17
        /*003a*/ 	.short	(.L_15 - .L_14)
.L_14:
        /*003c*/ 	.word	0x00000000
        /*0040*/ 	.short	0x0000
        /*0042*/ 	.short	0x0000
        /*0044*/ 	.byte	0x00, 0xf5, 0x21, 0x00


	//----- nvinfo : EIATTR_SPARSE_MMA_MASK
	.align		4
.L_15:
        /*0048*/ 	.byte	0x03, 0x50
        /*004a*/ 	.short	0x0000


	//----- nvinfo : EIATTR_MAXREG_COUNT
	.align		4
        /*004c*/ 	.byte	0x03, 0x1b
        /*004e*/ 	.short	0x00ff


	//----- nvinfo : EIATTR_MERCURY_ISA_VERSION
	.align		4
        /*0050*/ 	.byte	0x03, 0x5f
        /*0052*/ 	.short	0x0101


	//----- nvinfo : EIATTR_VRC_CTA_INIT_COUNT
	.align		4
        /*0054*/ 	.byte	0x02, 0x4a
	.zero		1
	.zero		1


	//----- nvinfo : EIATTR_EXIT_INSTR_OFFSETS
	.align		4
        /*0058*/ 	.byte	0x04, 0x1c
        /*005a*/ 	.short	(.L_17 - .L_16)


	//   ....[0]....
.L_16:
        /*005c*/ 	.word	0x00000070


	//   ....[1]....
        /*0060*/ 	.word	0x00000130


	//----- nvinfo : EIATTR_CBANK_PARAM_SIZE
	.align		4
.L_17:
        /*0064*/ 	.byte	0x03, 0x19
        /*0066*/ 	.short	0x001c


	//----- nvinfo : EIATTR_PARAM_CBANK
	.align		4
        /*0068*/ 	.byte	0x04, 0x0a
        /*006a*/ 	.short	(.L_19 - .L_18)
	.align		4
.L_18:
        /*006c*/ 	.word	index@(.nv.constant0._Z9vectorAddPKiPiS1_i)
        /*0070*/ 	.short	0x0380
        /*0072*/ 	.short	0x001c


	//----- nvinfo : EIATTR_SW_WAR
	.align		4
.L_19:
        /*0074*/ 	.byte	0x04, 0x36
        /*0076*/ 	.short	(.L_21 - .L_20)
.L_20:
        /*0078*/ 	.word	0x00000008
.L_21:


//--------------------- .nv.callgraph             --------------------------
	.section	.nv.callgraph,"",@"SHT_CUDA_CALLGRAPH"
	.align	4
	.sectionentsize	8
	.align		4
        /*0000*/ 	.word	0x00000000
	.align		4
        /*0004*/ 	.word	0xffffffff
	.align		4
        /*0008*/ 	.word	0x00000000
	.align		4
        /*000c*/ 	.word	0xfffffffe
	.align		4
        /*0010*/ 	.word	0x00000000
	.align		4
        /*0014*/ 	.word	0xfffffffd
	.align		4
        /*0018*/ 	.word	0x00000000
	.align		4
        /*001c*/ 	.word	0xfffffffc


//--------------------- .text._Z9vectorAddPKiPiS1_i --------------------------
	.section	.text._Z9vectorAddPKiPiS1_i,"ax",@progbits
	.align	128
        .global         _Z9vectorAddPKiPiS1_i
        .type           _Z9vectorAddPKiPiS1_i,@function
        .size           _Z9vectorAddPKiPiS1_i,(.L_x_1 - _Z9vectorAddPKiPiS1_i)
        .other          _Z9vectorAddPKiPiS1_i,@"STO_CUDA_ENTRY STV_DEFAULT"
_Z9vectorAddPKiPiS1_i:
.text._Z9vectorAddPKiPiS1_i:
[----:B------:R-:W-:Y:S01]  /*0000*/  LDC R1, c[0x0][0x37c] ;  /* 0x0000df00ff017b82 */ /* 0x000fe20000000800 */
[----:B------:R-:W0:Y:S07]  /*0010*/  S2R R0, SR_TID.X ;  /* 0x0000000000007919 */ /* 0x000e2e0000002100 */
[----:B------:R-:W0:Y:S01]  /*0020*/  S2UR UR4, SR_CTAID.X ;  /* 0x00000000000479c3 */ /* 0x000e220000002500 */
[----:B------:R-:W1:Y:S07]  /*0030*/  LDCU UR5, c[0x0][0x398] ;  /* 0x00007300ff0577ac */ /* 0x000e6e0008000800 */
[----:B------:R-:W0:Y:S02]  /*0040*/  LDC R9, c[0x0][0x360] ;  /* 0x0000d800ff097b82 */ /* 0x000e240000000800 */
[----:B0-----:R-:W-:-:S05]  /*0050*/  IMAD R9, R9, UR4, R0 ;  /* 0x0000000409097c24 */ /* 0x001fca000f8e0200 */
[----:B-1----:R-:W-:-:S13]  /*0060*/  ISETP.GE.AND P0, PT, R9, UR5, PT ;  /* 0x0000000509007c0c */ /* 0x002fda000bf06270 */
[----:B------:R-:W-:Y:S05]  /*0070*/  @P0 EXIT ;  /* 0x000000000000094d */ /* 0x000fea0003800000 */
[----:B------:R-:W0:Y:S01]  /*0080*/  LDC.64 R2, c[0x0][0x380] ;  /* 0x0000e000ff027b82 */ /* 0x000e220000000a00 */
[----:B------:R-:W1:Y:S07]  /*0090*/  LDCU.64 UR4, c[0x0][0x358] ;  /* 0x00006b00ff0477ac */ /* 0x000e6e0008000a00 */
[----:B------:R-:W2:Y:S08]  /*00a0*/  LDC.64 R4, c[0x0][0x388] ;  /* 0x0000e200ff047b82 */ /* 0x000eb00000000a00 */
[----:B------:R-:W3:Y:S01]  /*00b0*/  LDC.64 R6, c[0x0][0x390] ;  /* 0x0000e400ff067b82 */ /* 0x000ee20000000a00 */
[----:B0-----:R-:W-:-:S06]  /*00c0*/  IMAD.WIDE R2, R9, 0x4, R2 ;  /* 0x0000000409027825 */ /* 0x001fcc00078e0202 */
[----:B-1----:R-:W4:Y:S01]  /*00d0*/  LDG.E R2, desc[UR4][R2.64] ;  /* 0x0000000402027981 */ /* 0x002f22000c1e1900 */
[----:B--2---:R-:W-:-:S06]  /*00e0*/  IMAD.WIDE R4, R9, 0x4, R4 ;  /* 0x0000000409047825 */ /* 0x004fcc00078e0204 */
[----:B------:R-:W4:Y:S01]  /*00f0*/  LDG.E R5, desc[UR4][R4.64] ;  /* 0x0000000404057981 */ /* 0x000f22000c1e1900 */
[----:B---3--:R-:W-:Y:S01]  /*0100*/  IMAD.WIDE R6, R9, 0x4, R6 ;  /* 0x0000000409067825 */ /* 0x008fe200078e0206 */
[----:B----4-:R-:W-:-:S05]  /*0110*/  IADD3 R9, PT, PT, R2, R5, RZ ;  /* 0x0000000502097210 */ /* 0x010fca0007ffe0ff */
[----:B------:R-:W-:Y:S01]  /*0120*/  STG.E desc[UR4][R6.64], R9 ;  /* 0x0000000906007986 */ /* 0x000fe2000c101904 */
[----:B------:R-:W-:Y:S05]  /*0130*/  EXIT ;  /* 0x000000000000794d */ /* 0x000fea0003800000 */
.L_x_0:
[----:B------:R-:W-:-:S00]  /*0140*/  BRA `(.L_x_0) ;  /* 0xfffffffc00fc7947 */ /* 0x000fc0000383ffff */
[----:B------:R-:W-:-:S00]  /*0150*/  NOP ;  /* 0x0000000000007918 */ /* 0x000fc00000000000 */
        /* <DEDUP_REMOVED lines=10> */
.L_x_1:


//--------------------- .nv.shared.reserved.0     --------------------------
	.section	.nv.shared.reserved.0,"aw",@nobits
	.weak		__nv_reservedSMEM_offset_0_alias
	.size		__nv_reservedSMEM_offset_0_alias, 0, 64
	.other		__nv_reservedSMEM_offset_0_alias,@"STO_CUDA_RESERVED_SHARED STV_DEFAULT"
__nv_reservedSMEM_offset_0_alias:
	.zero		0
	.zero		64


//--------------------- .nv.constant0._Z9vectorAddPKiPiS1_i --------------------------
	.section	.nv.constant0._Z9vectorAddPKiPiS1_i,"a",@progbits
	.sectionflags	@""
	.align	4
.nv.constant0._Z9vectorAddPKiPiS1_i:
	.zero		924


//--------------------- SYMBOLS --------------------------

	.type		.nv.reservedSmem.offset0,@object
	.size		.nv.reservedSmem.offset0,0x4
